	.headerflags	@"EF_CUDA_TEXMODE_UNIFIED EF_CUDA_64BIT_ADDRESS EF_CUDA_ACCELERATORS EF_CUDA_SM90 EF_CUDA_VIRTUAL_SM(EF_CUDA_SM90)"
	.elftype	@"ET_EXEC"


//--------------------- .nv.info                  --------------------------
	.section	.nv.info,"",@"SHT_CUDA_INFO"
	.align	4


	//----- nvinfo : EIATTR_REGCOUNT
	.align		4
        /*0000*/ 	.byte	0x04, 0x2f
        /*0002*/ 	.short	(.L_3 - .L_2)
	.align		4
.L_2:
        /*0004*/ 	.word	index@(triton_poi_fused_cat_14)
        /*0008*/ 	.word	0x00000016


	//----- nvinfo : EIATTR_MIN_STACK_SIZE
	.align		4
.L_3:
        /*000c*/ 	.byte	0x04, 0x12
        /*000e*/ 	.short	(.L_5 - .L_4)
	.align		4
.L_4:
        /*0010*/ 	.word	index@(triton_poi_fused_cat_14)
        /*0014*/ 	.word	0x00000000


	//----- nvinfo : EIATTR_FRAME_SIZE
	.align		4
.L_5:
        /*0018*/ 	.byte	0x04, 0x11
        /*001a*/ 	.short	(.L_7 - .L_6)
	.align		4
.L_6:
        /*001c*/ 	.word	index@(triton_poi_fused_cat_14)
        /*0020*/ 	.word	0x00000000


	//----- nvinfo : EIATTR_MIN_STACK_SIZE
	.align		4
.L_7:
        /*0024*/ 	.byte	0x04, 0x12
        /*0026*/ 	.short	(.L_9 - .L_8)
	.align		4
.L_8:
        /*0028*/ 	.word	index@(triton_poi_fused_cat_14)
        /*002c*/ 	.word	0x00000000
.L_9:


//--------------------- .nv.info.triton_poi_fused_cat_14 --------------------------
	.section	.nv.info.triton_poi_fused_cat_14,"",@"SHT_CUDA_INFO"
	.sectionflags	@""
	.align	4


	//----- nvinfo : EIATTR_CUDA_API_VERSION
	.align		4
        /*0000*/ 	.byte	0x04, 0x37
        /*0002*/ 	.short	(.L_11 - .L_10)
.L_10:
        /*0004*/ 	.word	0x0000007c


	//----- nvinfo : EIATTR_KPARAM_INFO
	.align		4
.L_11:
        /*0008*/ 	.byte	0x04, 0x17
        /*000a*/ 	.short	(.L_13 - .L_12)
.L_12:
        /*000c*/ 	.word	0x00000000
        /*0010*/ 	.short	0x0007
        /*0012*/ 	.short	0x0038
        /*0014*/ 	.byte	0x00, 0xf0, 0x11, 0x00


	//----- nvinfo : EIATTR_KPARAM_INFO
	.align		4
.L_13:
        /*0018*/ 	.byte	0x04, 0x17
        /*001a*/ 	.short	(.L_15 - .L_14)
.L_14:
        /*001c*/ 	.word	0x00000000
        /*0020*/ 	.short	0x0006
        /*0022*/ 	.short	0x0030
        /*0024*/ 	.byte	0x00, 0xf4, 0x21, 0x00


	//----- nvinfo : EIATTR_KPARAM_INFO
	.align		4
.L_15:
        /*0028*/ 	.byte	0x04, 0x17
        /*002a*/ 	.short	(.L_17 - .L_16)
.L_16:
        /*002c*/ 	.word	0x00000000
        /*0030*/ 	.short	0x0005
        /*0032*/ 	.short	0x0028
        /*0034*/ 	.byte	0x00, 0xf4, 0x21, 0x00


	//----- nvinfo : EIATTR_KPARAM_INFO
	.align		4
.L_17:
        /*0038*/ 	.byte	0x04, 0x17
        /*003a*/ 	.short	(.L_19 - .L_18)
.L_18:
        /*003c*/ 	.word	0x00000000
        /*0040*/ 	.short	0x0004
        /*0042*/ 	.short	0x0020
        /*0044*/ 	.byte	0x00, 0xf4, 0x21, 0x00


	//----- nvinfo : EIATTR_KPARAM_INFO
	.align		4
.L_19:
        /*0048*/ 	.byte	0x04, 0x17
        /*004a*/ 	.short	(.L_21 - .L_20)
.L_20:
        /*004c*/ 	.word	0x00000000
        /*0050*/ 	.short	0x0003
        /*0052*/ 	.short	0x0018
        /*0054*/ 	.byte	0x00, 0xf4, 0x21, 0x00


	//----- nvinfo : EIATTR_KPARAM_INFO
	.align		4
.L_21:
        /*0058*/ 	.byte	0x04, 0x17
        /*005a*/ 	.short	(.L_23 - .L_22)
.L_22:
        /*005c*/ 	.word	0x00000000
        /*0060*/ 	.short	0x0002
        /*0062*/ 	.short	0x0010
        /*0064*/ 	.byte	0x00, 0xf4, 0x21, 0x00


	//----- nvinfo : EIATTR_KPARAM_INFO
	.align		4
.L_23:
        /*0068*/ 	.byte	0x04, 0x17
        /*006a*/ 	.short	(.L_25 - .L_24)
.L_24:
        /*006c*/ 	.word	0x00000000
        /*0070*/ 	.short	0x0001
        /*0072*/ 	.short	0x0008
        /*0074*/ 	.byte	0x00, 0xf4, 0x21, 0x00


	//----- nvinfo : EIATTR_KPARAM_INFO
	.align		4
.L_25:
        /*0078*/ 	.byte	0x04, 0x17
        /*007a*/ 	.short	(.L_27 - .L_26)
.L_26:
        /*007c*/ 	.word	0x00000000
        /*0080*/ 	.short	0x0000
        /*0082*/ 	.short	0x0000
        /*0084*/ 	.byte	0x00, 0xf4, 0x21, 0x00


	//----- nvinfo : EIATTR_SPARSE_MMA_MASK
	.align		4
.L_27:
        /*0088*/ 	.byte	0x03, 0x50
        /*008a*/ 	.short	0x0000


	//----- nvinfo : EIATTR_MAXREG_COUNT
	.align		4
        /*008c*/ 	.byte	0x03, 0x1b
        /*008e*/ 	.short	0x00ff


	//----- nvinfo : EIATTR_EXIT_INSTR_OFFSETS
	.align		4
        /*0090*/ 	.byte	0x04, 0x1c
        /*0092*/ 	.short	(.L_29 - .L_28)


	//   ....[0]....
.L_28:
        /*0094*/ 	.word	0x000003e0


	//   ....[1]....
        /*0098*/ 	.word	0x00000400


	//----- nvinfo : EIATTR_REQNTID
	.align		4
.L_29:
        /*009c*/ 	.byte	0x04, 0x10
        /*009e*/ 	.short	(.L_31 - .L_30)
.L_30:
        /*00a0*/ 	.word	0x00000080
        /*00a4*/ 	.word	0x00000001
        /*00a8*/ 	.word	0x00000001


	//----- nvinfo : EIATTR_CBANK_PARAM_SIZE
	.align		4
.L_31:
        /*00ac*/ 	.byte	0x03, 0x19
        /*00ae*/ 	.short	0x003c


	//----- nvinfo : EIATTR_PARAM_CBANK
	.align		4
        /*00b0*/ 	.byte	0x04, 0x0a
        /*00b2*/ 	.short	(.L_33 - .L_32)
	.align		4
.L_32:
        /*00b4*/ 	.word	index@(.nv.constant0.triton_poi_fused_cat_14)
        /*00b8*/ 	.short	0x0210
        /*00ba*/ 	.short	0x003c


	//----- nvinfo : EIATTR_SW_WAR
	.align		4
.L_33:
        /*00bc*/ 	.byte	0x04, 0x36
        /*00be*/ 	.short	(.L_35 - .L_34)
.L_34:
        /*00c0*/ 	.word	0x00000008
.L_35:


//--------------------- .nv.callgraph             --------------------------
	.section	.nv.callgraph,"",@"SHT_CUDA_CALLGRAPH"
	.align	4
	.sectionentsize	8
	.align		4
        /*0000*/ 	.word	0x00000000
	.align		4
        /*0004*/ 	.word	0xffffffff
	.align		4
        /*0008*/ 	.word	0x00000000
	.align		4
        /*000c*/ 	.word	0xfffffffe
	.align		4
        /*0010*/ 	.word	0x00000000
	.align		4
        /*0014*/ 	.word	0xfffffffd
	.align		4
        /*0018*/ 	.word	0x00000000
	.align		4
        /*001c*/ 	.word	0xfffffffc


//--------------------- .nv.constant4             --------------------------
	.section	.nv.constant4,"a",@progbits
	.align	8
	.align		8
.nv.constant4:
        /*0000*/ 	.dword	_$_str
	.align		8
        /*0008*/ 	.dword	_$_str_$_2


//--------------------- .text.triton_poi_fused_cat_14 --------------------------
	.section	.text.triton_poi_fused_cat_14,"ax",@progbits
	.align	128
        .global         triton_poi_fused_cat_14
        .type           triton_poi_fused_cat_14,@function
        .size           triton_poi_fused_cat_14,(.L_x_1 - triton_poi_fused_cat_14)
        .other          triton_poi_fused_cat_14,@"STO_CUDA_ENTRY STV_DEFAULT"
triton_poi_fused_cat_14:
.text.triton_poi_fused_cat_14:
[----:B------:R-:W0:Y:S01]  /*0000*/  LDC R1, c[0x0][0x28] ;  /* 0x00000a00ff017b82 */ /* 0x000e220000000800 */
[----:B------:R-:W1:Y:S07]  /*0010*/  S2R R0, SR_TID.X ;  /* 0x0000000000007919 */ /* 0x000e6e0000002100 */
[----:B------:R-:W2:Y:S01]  /*0020*/  LDC.64 R8, c[0x0][0x220] ;  /* 0x00008800ff087b82 */ /* 0x000ea20000000a00 */
[----:B------:R-:W-:Y:S01]  /*0030*/  IMAD.MOV.U32 R4, RZ, RZ, RZ ;  /* 0x000000ffff047224 */ /* 0x000fe200078e00ff */
[----:B------:R-:W-:Y:S01]  /*0040*/  ULDC.64 UR4, c[0x0][0x208] ;  /* 0x0000820000047ab9 */ /* 0x000fe20000000a00 */
[----:B------:R-:W3:Y:S05]  /*0050*/  S2R R3, SR_CTAID.X ;  /* 0x0000000000037919 */ /* 0x000eea0000002500 */
[----:B------:R-:W4:Y:S08]  /*0060*/  LDC.64 R14, c[0x0][0x210] ;  /* 0x00008400ff0e7b82 */ /* 0x000f300000000a00 */
[----:B------:R-:W5:Y:S08]  /*0070*/  LDC.64 R16, c[0x0][0x218] ;  /* 0x00008600ff107b82 */ /* 0x000f700000000a00 */
[----:B------:R-:W4:Y:S01]  /*0080*/  LDC.64 R6, c[0x0][0x228] ;  /* 0x00008a00ff067b82 */ /* 0x000f220000000a00 */
[----:B-1----:R-:W-:-:S05]  /*0090*/  LOP3.LUT R0, R0, 0x7f, RZ, 0xc0, !PT ;  /* 0x0000007f00007812 */ /* 0x002fca00078ec0ff */
[----:B---3--:R-:W-:-:S05]  /*00a0*/  IMAD R0, R3, 0x80, R0 ;  /* 0x0000008003007824 */ /* 0x008fca00078e0200 */
[----:B------:R-:W-:-:S04]  /*00b0*/  SHF.R.S32.HI R3, RZ, 0x1f, R0 ;  /* 0x0000001fff037819 */ /* 0x000fc80000011400 */
[----:B------:R-:W-:Y:S02]  /*00c0*/  LEA.HI R10, R3, R0, RZ, 0x6 ;  /* 0x00000000030a7211 */ /* 0x000fe400078f30ff */
[----:B------:R-:W1:Y:S02]  /*00d0*/  LDC.64 R2, c[0x0][0x230] ;  /* 0x00008c00ff027b82 */ /* 0x000e640000000a00 */
[----:B------:R-:W-:-:S05]  /*00e0*/  LOP3.LUT R5, R10, 0xffffffc0, RZ, 0xc0, !PT ;  /* 0xffffffc00a057812 */ /* 0x000fca00078ec0ff */
[----:B------:R-:W-:-:S04]  /*00f0*/  IMAD.IADD R5, R0, 0x1, -R5 ;  /* 0x0000000100057824 */ /* 0x000fc800078e0a05 */
[C---:B--2---:R-:W-:Y:S01]  /*0100*/  IMAD.WIDE R8, R5.reuse, 0x4, R8 ;  /* 0x0000000405087825 */ /* 0x044fe200078e0208 */
[----:B------:R-:W-:-:S04]  /*0110*/  ISETP.GE.AND P2, PT, R5, 0x20, PT ;  /* 0x000000200500780c */ /* 0x000fc80003f46270 */
[----:B------:R-:W-:-:S13]  /*0120*/  ISETP.LT.AND P3, PT, R0, 0x100, !P2 ;  /* 0x000001000000780c */ /* 0x000fda0005761270 */
[----:B------:R2:W3:Y:S01]  /*0130*/  @P3 LDG.E.EL R4, desc[UR4][R8.64] ;  /* 0x0000000408043981 */ /* 0x0004e2000c2e1900 */
[----:B------:R-:W-:Y:S01]  /*0140*/  SHF.R.S32.HI R10, RZ, 0x6, R10 ;  /* 0x00000006ff0a7819 */ /* 0x000fe2000001140a */
[----:B-----5:R-:W-:-:S04]  /*0150*/  IMAD.WIDE R16, R5, 0x4, R16 ;  /* 0x0000000405107825 */ /* 0x020fc800078e0210 */
[----:B------:R-:W-:Y:S01]  /*0160*/  IMAD R19, R10, 0x20, R5 ;  /* 0x000000200a137824 */ /* 0x000fe200078e0205 */
[----:B------:R-:W-:Y:S01]  /*0170*/  CS2R R10, SRZ ;  /* 0x00000000000a7805 */ /* 0x000fe2000001ff00 */
[----:B--2---:R-:W2:Y:S02]  /*0180*/  LDC.64 R8, c[0x0][0x238] ;  /* 0x00008e00ff087b82 */ /* 0x004ea40000000a00 */
[----:B----4-:R-:W-:-:S03]  /*0190*/  IMAD.WIDE R14, R19, 0x4, R14 ;  /* 0x00000004130e7825 */ /* 0x010fc600078e020e */
[----:B------:R-:W4:Y:S01]  /*01a0*/  @P3 LDG.E.EL R10, desc[UR4][R16.64] ;  /* 0x00000004100a3981 */ /* 0x000f22000c2e1900 */
[----:B------:R-:W-:-:S03]  /*01b0*/  CS2R R12, SRZ ;  /* 0x00000000000c7805 */ /* 0x000fc6000001ff00 */
[----:B------:R5:W4:Y:S01]  /*01c0*/  @P3 LDG.E.EL R11, desc[UR4][R14.64] ;  /* 0x000000040e0b3981 */ /* 0x000b22000c2e1900 */
[----:B0-----:R-:W-:Y:S01]  /*01d0*/  IMAD.WIDE R6, R5, 0x4, R6 ;  /* 0x0000000405067825 */ /* 0x001fe200078e0206 */
[----:B------:R-:W-:-:S03]  /*01e0*/  ISETP.GE.AND P0, PT, R0, 0x100, PT ;  /* 0x000001000000780c */ /* 0x000fc60003f06270 */
[C---:B-1----:R-:W-:Y:S01]  /*01f0*/  IMAD.WIDE R2, R5.reuse, 0x4, R2 ;  /* 0x0000000405027825 */ /* 0x042fe200078e0202 */
[----:B------:R-:W4:Y:S01]  /*0200*/  @P3 LDG.E.EL R12, desc[UR4][R6.64] ;  /* 0x00000004060c3981 */ /* 0x000f22000c2e1900 */
[----:B------:R-:W-:-:S03]  /*0210*/  ISETP.GT.AND P1, PT, R5, 0x1f, !P0 ;  /* 0x0000001f0500780c */ /* 0x000fc60004724270 */
[----:B------:R0:W4:Y:S01]  /*0220*/  @P3 LDG.E.EL R13, desc[UR4][R2.64] ;  /* 0x00000004020d3981 */ /* 0x000122000c2e1900 */
[----:B-----5:R-:W-:Y:S02]  /*0230*/  IMAD.MOV.U32 R14, RZ, RZ, RZ ;  /* 0x000000ffff0e7224 */ /* 0x020fe400078e00ff */
[----:B--2---:R-:W-:Y:S01]  /*0240*/  IMAD.WIDE R8, R19, 0x4, R8 ;  /* 0x0000000413087825 */ /* 0x004fe200078e0208 */
[----:B0-----:R-:W0:Y:S06]  /*0250*/  LDC.64 R2, c[0x0][0x240] ;  /* 0x00009000ff027b82 */ /* 0x001e2c0000000a00 */
[----:B------:R-:W2:Y:S01]  /*0260*/  @P1 LDG.E.EL R14, desc[UR4][R8.64+-0x80] ;  /* 0xffff8004080e1981 */ /* 0x000ea2000c2e1900 */
[----:B------:R-:W-:-:S02]  /*0270*/  IMAD.MOV.U32 R6, RZ, RZ, 0x3e800000 ;  /* 0x3e800000ff067424 */ /* 0x000fc400078e00ff */
[----:B0-----:R-:W-:Y:S01]  /*0280*/  IMAD.WIDE R2, R0, 0x4, R2 ;  /* 0x0000000400027825 */ /* 0x001fe200078e0202 */
[----:B---3--:R-:W-:-:S05]  /*0290*/  SEL R4, R4, RZ, P3 ;  /* 0x000000ff04047207 */ /* 0x008fca0001800000 */
[----:B------:R-:W-:-:S04]  /*02a0*/  FADD R4, R4, 9.9999997473787516356e-06 ;  /* 0x3727c5ac04047421 */ /* 0x000fc80000000000 */
[----:B------:R-:W0:Y:S02]  /*02b0*/  MUFU.SQRT R5, R4 ;  /* 0x0000000400057308 */ /* 0x000e240000002000 */
[C---:B0-----:R-:W-:Y:S02]  /*02c0*/  FSETP.GT.AND P4, PT, R5.reuse, 8.50705917302346158658e+37, PT ;  /* 0x7e8000000500780b */ /* 0x041fe40003f84000 */
[----:B------:R-:W-:-:S11]  /*02d0*/  FSETP.GEU.AND P5, PT, R5, 1.175494350822287508e-38, PT ;  /* 0x008000000500780b */ /* 0x000fd60003fae000 */
[----:B------:R-:W-:-:S04]  /*02e0*/  @P4 FMUL R5, R5, 0.25 ;  /* 0x3e80000005054820 */ /* 0x000fc80000400000 */
[----:B------:R-:W-:-:S06]  /*02f0*/  @!P5 FMUL R5, R5, 16777216 ;  /* 0x4b8000000505d820 */ /* 0x000fcc0000400000 */
[----:B------:R-:W0:Y:S01]  /*0300*/  MUFU.RCP R5, R5 ;  /* 0x0000000500057308 */ /* 0x000e220000001000 */
[----:B------:R-:W-:Y:S02]  /*0310*/  FSEL R6, R6, 1, P4 ;  /* 0x3f80000006067808 */ /* 0x000fe40002000000 */
[----:B----4-:R-:W-:Y:S02]  /*0320*/  SEL R11, R11, RZ, P3 ;  /* 0x000000ff0b0b7207 */ /* 0x010fe40001800000 */
[----:B------:R-:W-:Y:S01]  /*0330*/  SEL R10, R10, RZ, P3 ;  /* 0x000000ff0a0a7207 */ /* 0x000fe20001800000 */
[----:B------:R-:W-:Y:S01]  /*0340*/  @!P5 FMUL R6, R6, 16777216 ;  /* 0x4b8000000606d820 */ /* 0x000fe20000400000 */
[----:B------:R-:W-:-:S03]  /*0350*/  SEL R12, R12, RZ, P3 ;  /* 0x000000ff0c0c7207 */ /* 0x000fc60001800000 */
[----:B------:R-:W-:Y:S01]  /*0360*/  FADD R4, R11, -R10 ;  /* 0x8000000a0b047221 */ /* 0x000fe20000000000 */
[----:B------:R-:W-:Y:S01]  /*0370*/  SEL R13, R13, RZ, P3 ;  /* 0x000000ff0d0d7207 */ /* 0x000fe20001800000 */
[----:B0-----:R-:W-:-:S04]  /*0380*/  FMUL R7, R5, R6 ;  /* 0x0000000605077220 */ /* 0x001fc80000400000 */
[----:B------:R-:W-:-:S04]  /*0390*/  FMUL R4, R4, R7 ;  /* 0x0000000704047220 */ /* 0x000fc80000400000 */
[----:B------:R-:W-:-:S05]  /*03a0*/  FFMA R13, R4, R12, R13 ;  /* 0x0000000c040d7223 */ /* 0x000fca000000000d */
[----:B------:R-:W-:-:S04]  /*03b0*/  FSETP.GEU.AND P3, PT, R13, RZ, PT ;  /* 0x000000ff0d00720b */ /* 0x000fc80003f6e000 */
[----:B------:R-:W-:Y:S02]  /*03c0*/  FSEL R13, R13, RZ, P3 ;  /* 0x000000ff0d0d7208 */ /* 0x000fe40001800000 */
[----:B--2---:R-:W-:Y:S01]  /*03d0*/  @P2 SEL R13, R14, RZ, P1 ;  /* 0x000000ff0e0d2207 */ /* 0x004fe20000800000 */
[----:B------:R-:W-:Y:S06]  /*03e0*/  @P0 EXIT ;  /* 0x000000000000094d */ /* 0x000fec0003800000 */
[----:B------:R-:W-:Y:S01]  /*03f0*/  STG.E desc[UR4][R2.64], R13 ;  /* 0x0000000d02007986 */ /* 0x000fe2000c101904 */
[----:B------:R-:W-:Y:S05]  /*0400*/  EXIT ;  /* 0x000000000000794d */ /* 0x000fea0003800000 */
.L_x_0:
[----:B------:R-:W-:-:S00]  /*0410*/  BRA `(.L_x_0) ;  /* 0xfffffffc00fc7947 */ /* 0x000fc0000383ffff */
[----:B------:R-:W-:-:S00]  /*0420*/  NOP ;  /* 0x0000000000007918 */ /* 0x000fc00000000000 */
        /* <DEDUP_REMOVED lines=13> */
.L_x_1:


//--------------------- .nv.global.init           --------------------------
	.section	.nv.global.init,"aw",@progbits
.nv.global.init:
	.type		_$_str,@object
	.size		_$_str,(_$_str_$_2 - _$_str)
_$_str:
        /*0000*/ 	.byte	0x5f, 0x5f, 0x43, 0x55, 0x44, 0x41, 0x5f, 0x46, 0x54, 0x5a, 0x00
	.type		_$_str_$_2,@object
	.size		_$_str_$_2,(.L_1 - _$_str_$_2)
_$_str_$_2:
        /*000b*/ 	.byte	0x5f, 0x5f, 0x43, 0x55, 0x44, 0x41, 0x5f, 0x50, 0x52, 0x45, 0x43, 0x5f, 0x53, 0x51, 0x52, 0x54
        /*001b*/ 	.byte	0x00
.L_1:


//--------------------- .nv.constant0.triton_poi_fused_cat_14 --------------------------
	.section	.nv.constant0.triton_poi_fused_cat_14,"a",@progbits
	.sectionflags	@""
	.align	4
.nv.constant0.triton_poi_fused_cat_14:
	.zero		588
